//
// Generated by NVIDIA NVVM Compiler
//
// Compiler Build ID: CL-36424714
// Cuda compilation tools, release 13.0, V13.0.88
// Based on NVVM 20.0.0
//

.version 9.0
.target sm_100
.address_size 64

	// .globl	_Z11ckCountWordPcjS_S_Pi

.visible .entry _Z11ckCountWordPcjS_S_Pi(
	.param .u64 .ptr .align 1 _Z11ckCountWordPcjS_S_Pi_param_0,
	.param .u32 _Z11ckCountWordPcjS_S_Pi_param_1,
	.param .u64 .ptr .align 1 _Z11ckCountWordPcjS_S_Pi_param_2,
	.param .u64 .ptr .align 1 _Z11ckCountWordPcjS_S_Pi_param_3,
	.param .u64 .ptr .align 1 _Z11ckCountWordPcjS_S_Pi_param_4
)
{
	.reg .pred 	%p<6>;
	.reg .b16 	%rs<9>;
	.reg .b32 	%r<14>;
	.reg .b64 	%rd<23>;

	ld.param.u64 	%rd10, [_Z11ckCountWordPcjS_S_Pi_param_0];
	ld.param.u32 	%r3, [_Z11ckCountWordPcjS_S_Pi_param_1];
	ld.param.u64 	%rd11, [_Z11ckCountWordPcjS_S_Pi_param_2];
	ld.param.u64 	%rd12, [_Z11ckCountWordPcjS_S_Pi_param_3];
	ld.param.u64 	%rd13, [_Z11ckCountWordPcjS_S_Pi_param_4];
	setp.eq.s32 	%p1, %r3, 0;
	@%p1 bra 	$L__BB0_8;
	mov.u32 	%r5, %ntid.x;
	mov.u32 	%r6, %ctaid.x;
	mov.u32 	%r7, %tid.x;
	mad.lo.s32 	%r8, %r6, %r5, %r7;
	mul.lo.s32 	%r9, %r8, 13000;
	cvta.to.global.u64 	%rd14, %rd11;
	cvta.to.global.u64 	%rd15, %rd13;
	cvt.s64.s32 	%rd16, %r9;
	add.s64 	%rd1, %rd14, %rd16;
	mul.wide.s32 	%rd17, %r8, 4;
	add.s64 	%rd2, %rd15, %rd17;
	cvta.to.global.u64 	%rd3, %rd10;
	cvta.to.global.u64 	%rd4, %rd12;
	mov.b32 	%r13, 0;
$L__BB0_2:
	mul.lo.s32 	%r10, %r13, 13000;
	cvt.u64.u32 	%rd18, %r10;
	add.s64 	%rd21, %rd3, %rd18;
	ld.global.u8 	%rs8, [%rd21];
	ld.global.u8 	%rs4, [%rd1];
	setp.ne.s16 	%p2, %rs8, %rs4;
	@%p2 bra 	$L__BB0_7;
	mov.u64 	%rd22, %rd1;
$L__BB0_4:
	setp.eq.s16 	%p3, %rs8, 0;
	@%p3 bra 	$L__BB0_6;
	add.s64 	%rd8, %rd21, 1;
	add.s64 	%rd9, %rd22, 1;
	ld.global.u8 	%rs8, [%rd21+1];
	ld.global.u8 	%rs6, [%rd22+1];
	setp.eq.s16 	%p4, %rs8, %rs6;
	mov.u64 	%rd21, %rd8;
	mov.u64 	%rd22, %rd9;
	@%p4 bra 	$L__BB0_4;
	bra.uni 	$L__BB0_7;
$L__BB0_6:
	cvt.u64.u32 	%rd19, %r13;
	add.s64 	%rd20, %rd4, %rd19;
	mov.b16 	%rs7, 121;
	st.global.u8 	[%rd20], %rs7;
	ld.global.u32 	%r11, [%rd2];
	add.s32 	%r12, %r11, 1;
	st.global.u32 	[%rd2], %r12;
$L__BB0_7:
	add.s32 	%r13, %r13, 1;
	setp.ne.s32 	%p5, %r13, %r3;
	@%p5 bra 	$L__BB0_2;
$L__BB0_8:
	ret;

}


// ===== COMPILED SASS (sm_100) =====

	.target	sm_100

	.elftype	@"ET_EXEC"


//--------------------- .note.nv.tkinfo           --------------------------
	.section	.note.nv.tkinfo,"",@"SHT_NOTE"
	.sectionflags	@"SHF_NOTE_NV_TKINFO"
	.tkinfo
        /*0018*/ 	.word	0x00000002
        /*0030*/ 	.string	""
        /*0030*/ 	.string	"ptxas"
        /*0030*/ 	.string	"Cuda compilation tools, release 13.0, V13.0.88"
        /*0030*/ 	.string	"Build cuda_13.0.r13.0/compiler.36424714_0"
        /*0030*/ 	.string	"-arch sm_100 -m 64 "



//--------------------- .note.nv.cuinfo           --------------------------
	.section	.note.nv.cuinfo,"",@"SHT_NOTE"
	.sectionflags	@"SHF_NOTE_NV_CUINFO"
        /*0018*/ 	.short	0x0002
        /*001a*/ 	.short	0x0064
        /*001c*/ 	.short	0x0082
	.zero		2


//--------------------- .nv.info                  --------------------------
	.section	.nv.info,"",@"SHT_CUDA_INFO"
	.align	4


	//----- nvinfo : EIATTR_REGCOUNT
	.align		4
        /*0000*/ 	.byte	0x04, 0x2f
        /*0002*/ 	.short	(.L_1 - .L_0)
	.align		4
.L_0:
        /*0004*/ 	.word	index@(_Z11ckCountWordPcjS_S_Pi)
        /*0008*/ 	.word	0x0000000f


	//----- nvinfo : EIATTR_FRAME_SIZE
	.align		4
.L_1:
        /*000c*/ 	.byte	0x04, 0x11
        /*000e*/ 	.short	(.L_3 - .L_2)
	.align		4
.L_2:
        /*0010*/ 	.word	index@(_Z11ckCountWordPcjS_S_Pi)
        /*0014*/ 	.word	0x00000000


	//----- nvinfo : EIATTR_MIN_STACK_SIZE
	.align		4
.L_3:
        /*0018*/ 	.byte	0x04, 0x12
        /*001a*/ 	.short	(.L_5 - .L_4)
	.align		4
.L_4:
        /*001c*/ 	.word	index@(_Z11ckCountWordPcjS_S_Pi)
        /*0020*/ 	.word	0x00000000
.L_5:


//--------------------- .nv.compat                --------------------------
	.section	.nv.compat,"",@"SHT_CUDA_COMPAT_INFO"
	.align	4
        /*0000*/ 	.byte	0x02, 0x09, 0x00, 0x00, 0x02, 0x02, 0x01, 0x00, 0x02, 0x05, 0x05, 0x00, 0x03, 0x07, 0x01, 0x01
        /*0010*/ 	.byte	0x02, 0x03, 0x00, 0x00, 0x02, 0x06, 0x01, 0x00, 0x04, 0x0b, 0x08, 0x00, 0x09, 0x00, 0x00, 0x00
        /*0020*/ 	.byte	0x00, 0x00, 0x00, 0x00


//--------------------- .nv.info._Z11ckCountWordPcjS_S_Pi --------------------------
	.section	.nv.info._Z11ckCountWordPcjS_S_Pi,"",@"SHT_CUDA_INFO"
	.sectionflags	@""
	.align	4


	//----- nvinfo : EIATTR_CUDA_API_VERSION
	.align		4
        /*0000*/ 	.byte	0x04, 0x37
        /*0002*/ 	.short	(.L_7 - .L_6)
.L_6:
        /*0004*/ 	.word	0x00000082


	//----- nvinfo : EIATTR_KPARAM_INFO
	.align		4
.L_7:
        /*0008*/ 	.byte	0x04, 0x17
        /*000a*/ 	.short	(.L_9 - .L_8)
.L_8:
        /*000c*/ 	.word	0x00000000
        /*0010*/ 	.short	0x0004
        /*0012*/ 	.short	0x0020
        /*0014*/ 	.byte	0x00, 0xf5, 0x21, 0x00


	//----- nvinfo : EIATTR_KPARAM_INFO
	.align		4
.L_9:
        /*0018*/ 	.byte	0x04, 0x17
        /*001a*/ 	.short	(.L_11 - .L_10)
.L_10:
        /*001c*/ 	.word	0x00000000
        /*0020*/ 	.short	0x0003
        /*0022*/ 	.short	0x0018
        /*0024*/ 	.byte	0x00, 0xf5, 0x21, 0x00


	//----- nvinfo : EIATTR_KPARAM_INFO
	.align		4
.L_11:
        /*0028*/ 	.byte	0x04, 0x17
        /*002a*/ 	.short	(.L_13 - .L_12)
.L_12:
        /*002c*/ 	.word	0x00000000
        /*0030*/ 	.short	0x0002
        /*0032*/ 	.short	0x0010
        /*0034*/ 	.byte	0x00, 0xf5, 0x21, 0x00


	//----- nvinfo : EIATTR_KPARAM_INFO
	.align		4
.L_13:
        /*0038*/ 	.byte	0x04, 0x17
        /*003a*/ 	.short	(.L_15 - .L_14)
.L_14:
        /*003c*/ 	.word	0x00000000
        /*0040*/ 	.short	0x0001
        /*0042*/ 	.short	0x0008
        /*0044*/ 	.byte	0x00, 0xf0, 0x11, 0x00


	//----- nvinfo : EIATTR_KPARAM_INFO
	.align		4
.L_15:
        /*0048*/ 	.byte	0x04, 0x17
        /*004a*/ 	.short	(.L_17 - .L_16)
.L_16:
        /*004c*/ 	.word	0x00000000
        /*0050*/ 	.short	0x0000
        /*0052*/ 	.short	0x0000
        /*0054*/ 	.byte	0x00, 0xf5, 0x21, 0x00


	//----- nvinfo : EIATTR_SPARSE_MMA_MASK
	.align		4
.L_17:
        /*0058*/ 	.byte	0x03, 0x50
        /*005a*/ 	.short	0x0000


	//----- nvinfo : EIATTR_MAXREG_COUNT
	.align		4
        /*005c*/ 	.byte	0x03, 0x1b
        /*005e*/ 	.short	0x00ff


	//----- nvinfo : EIATTR_MERCURY_ISA_VERSION
	.align		4
        /*0060*/ 	.byte	0x03, 0x5f
        /*0062*/ 	.short	0x0101


	//----- nvinfo : EIATTR_VRC_CTA_INIT_COUNT
	.align		4
        /*0064*/ 	.byte	0x02, 0x4a
	.zero		1
	.zero		1


	//----- nvinfo : EIATTR_EXIT_INSTR_OFFSETS
	.align		4
        /*0068*/ 	.byte	0x04, 0x1c
        /*006a*/ 	.short	(.L_19 - .L_18)


	//   ....[0]....
.L_18:
        /*006c*/ 	.word	0x00000030


	//   ....[1]....
        /*0070*/ 	.word	0x000003e0


	//----- nvinfo : EIATTR_CRS_STACK_SIZE
	.align		4
.L_19:
        /*0074*/ 	.byte	0x04, 0x1e
        /*0076*/ 	.short	(.L_21 - .L_20)
.L_20:
        /*0078*/ 	.word	0x00000000


	//----- nvinfo : EIATTR_CBANK_PARAM_SIZE
	.align		4
.L_21:
        /*007c*/ 	.byte	0x03, 0x19
        /*007e*/ 	.short	0x0028


	//----- nvinfo : EIATTR_PARAM_CBANK
	.align		4
        /*0080*/ 	.byte	0x04, 0x0a
        /*0082*/ 	.short	(.L_23 - .L_22)
	.align		4
.L_22:
        /*0084*/ 	.word	index@(.nv.constant0._Z11ckCountWordPcjS_S_Pi)
        /*0088*/ 	.short	0x0380
        /*008a*/ 	.short	0x0028


	//----- nvinfo : EIATTR_SW_WAR
	.align		4
.L_23:
        /*008c*/ 	.byte	0x04, 0x36
        /*008e*/ 	.short	(.L_25 - .L_24)
.L_24:
        /*0090*/ 	.word	0x00000008
.L_25:


//--------------------- .nv.callgraph             --------------------------
	.section	.nv.callgraph,"",@"SHT_CUDA_CALLGRAPH"
	.align	4
	.sectionentsize	8
	.align		4
        /*0000*/ 	.word	0x00000000
	.align		4
        /*0004*/ 	.word	0xffffffff
	.align		4
        /*0008*/ 	.word	0x00000000
	.align		4
        /*000c*/ 	.word	0xfffffffe
	.align		4
        /*0010*/ 	.word	0x00000000
	.align		4
        /*0014*/ 	.word	0xfffffffd
	.align		4
        /*0018*/ 	.word	0x00000000
	.align		4
        /*001c*/ 	.word	0xfffffffc


//--------------------- .text._Z11ckCountWordPcjS_S_Pi --------------------------
	.section	.text._Z11ckCountWordPcjS_S_Pi,"ax",@progbits
	.align	128
        .global         _Z11ckCountWordPcjS_S_Pi
        .type           _Z11ckCountWordPcjS_S_Pi,@function
        .size           _Z11ckCountWordPcjS_S_Pi,(.L_x_6 - _Z11ckCountWordPcjS_S_Pi)
        .other          _Z11ckCountWordPcjS_S_Pi,@"STO_CUDA_ENTRY STV_DEFAULT"
_Z11ckCountWordPcjS_S_Pi:
.text._Z11ckCountWordPcjS_S_Pi:
[----:B------:R-:W-:Y:S01]  /*0000*/  LDC R1, c[0x0][0x37c] ;  /* 0x0000df00ff017b82 */ /* 0x000fe20000000800 */
[----:B------:R-:W0:Y:S02]  /*0010*/  LDCU UR4, c[0x0][0x388] ;  /* 0x00007100ff0477ac */ /* 0x000e240008000800 */
[----:B0-----:R-:W-:-:S13]  /*0020*/  ISETP.NE.AND P0, PT, RZ, UR4, PT ;  /* 0x00000004ff007c0c */ /* 0x001fda000bf05270 */
[----:B------:R-:W-:Y:S05]  /*0030*/  @!P0 EXIT ;  /* 0x000000000000894d */ /* 0x000fea0003800000 */
[----:B------:R-:W0:Y:S01]  /*0040*/  S2R R3, SR_CTAID.X ;  /* 0x0000000000037919 */ /* 0x000e220000002500 */
[----:B------:R-:W0:Y:S01]  /*0050*/  LDCU UR4, c[0x0][0x360] ;  /* 0x00006c00ff0477ac */ /* 0x000e220008000800 */
[----:B------:R-:W1:Y:S01]  /*0060*/  LDC.64 R4, c[0x0][0x3a0] ;  /* 0x0000e800ff047b82 */ /* 0x000e620000000a00 */
[----:B------:R-:W0:Y:S01]  /*0070*/  S2R R0, SR_TID.X ;  /* 0x0000000000007919 */ /* 0x000e220000002100 */
[----:B------:R-:W2:Y:S01]  /*0080*/  LDCU.64 UR6, c[0x0][0x390] ;  /* 0x00007200ff0677ac */ /* 0x000ea20008000a00 */
[----:B------:R-:W3:Y:S01]  /*0090*/  LDCU.64 UR12, c[0x0][0x358] ;  /* 0x00006b00ff0c77ac */ /* 0x000ee20008000a00 */
[----:B0-----:R-:W-:Y:S01]  /*00a0*/  IMAD R3, R3, UR4, R0 ;  /* 0x0000000403037c24 */ /* 0x001fe2000f8e0200 */
[----:B------:R-:W-:-:S03]  /*00b0*/  UMOV UR4, URZ ;  /* 0x000000ff00047c82 */ /* 0x000fc60008000000 */
[C---:B------:R-:W-:Y:S02]  /*00c0*/  IMAD R0, R3.reuse, 0x32c8, RZ ;  /* 0x000032c803007824 */ /* 0x040fe400078e02ff */
[----:B-1----:R-:W-:-:S03]  /*00d0*/  IMAD.WIDE R4, R3, 0x4, R4 ;  /* 0x0000000403047825 */ /* 0x002fc600078e0204 */
[----:B--2---:R-:W-:-:S04]  /*00e0*/  IADD3 R2, P0, PT, R0, UR6, RZ ;  /* 0x0000000600027c10 */ /* 0x004fc8000ff1e0ff */
[----:B---3--:R-:W-:-:S09]  /*00f0*/  LEA.HI.X.SX32 R3, R0, UR7, 0x1, P0 ;  /* 0x0000000700037c11 */ /* 0x008fd200080f0eff */
.L_x_4:
[----:B0-----:R-:W0:Y:S01]  /*0100*/  LDCU.64 UR8, c[0x0][0x380] ;  /* 0x00007000ff0877ac */ /* 0x001e220008000a00 */
[----:B------:R-:W2:Y:S01]  /*0110*/  LDG.E.U8 R9, desc[UR12][R2.64] ;  /* 0x0000000c02097981 */ /* 0x000ea2000c1e1100 */
[----:B------:R-:W-:-:S04]  /*0120*/  UIMAD UR7, UR4, 0x32c8, URZ ;  /* 0x000032c8040778a4 */ /* 0x000fc8000f8e02ff */
[----:B0-----:R-:W-:-:S04]  /*0130*/  UIADD3 UR7, UP0, UPT, UR7, UR8, URZ ;  /* 0x0000000807077290 */ /* 0x001fc8000ff1e0ff */
[----:B------:R-:W-:Y:S02]  /*0140*/  UIADD3.X UR8, UPT, UPT, URZ, UR9, URZ, UP0, !UPT ;  /* 0x00000009ff087290 */ /* 0x000fe400087fe4ff */
[----:B------:R-:W-:-:S04]  /*0150*/  IMAD.U32 R6, RZ, RZ, UR7 ;  /* 0x00000007ff067e24 */ /* 0x000fc8000f8e00ff */
[----:B------:R-:W-:-:S05]  /*0160*/  IMAD.U32 R7, RZ, RZ, UR8 ;  /* 0x00000008ff077e24 */ /* 0x000fca000f8e00ff */
[----:B------:R-:W2:Y:S01]  /*0170*/  LDG.E.U8 R6, desc[UR12][R6.64] ;  /* 0x0000000c06067981 */ /* 0x000ea2000c1e1100 */
[----:B------:R-:W-:Y:S01]  /*0180*/  BSSY.RECONVERGENT B0, `(.L_x_0) ;  /* 0x0000021000007945 */ /* 0x000fe20003800200 */
[----:B--2---:R-:W-:-:S13]  /*0190*/  ISETP.NE.AND P0, PT, R6, R9, PT ;  /* 0x000000090600720c */ /* 0x004fda0003f05270 */
[----:B------:R-:W-:Y:S05]  /*01a0*/  @P0 BRA `(.L_x_1) ;  /* 0x0000000000780947 */ /* 0x000fea0003800000 */
[----:B------:R-:W-:Y:S01]  /*01b0*/  MOV R11, UR7 ;  /* 0x00000007000b7c02 */ /* 0x000fe20008000f00 */
[----:B------:R-:W-:Y:S01]  /*01c0*/  IMAD.U32 R12, RZ, RZ, UR8 ;  /* 0x00000008ff0c7e24 */ /* 0x000fe2000f8e00ff */
[----:B------:R-:W-:Y:S01]  /*01d0*/  MOV R10, R3 ;  /* 0x00000003000a7202 */ /* 0x000fe20000000f00 */
[----:B------:R-:W-:-:S07]  /*01e0*/  IMAD.MOV.U32 R8, RZ, RZ, R2 ;  /* 0x000000ffff087224 */ /* 0x000fce00078e0002 */
.L_x_3:
[----:B------:R-:W-:-:S04]  /*01f0*/  PRMT R0, R6, 0x9910, RZ ;  /* 0x0000991006007816 */ /* 0x000fc800000000ff */
[----:B------:R-:W-:-:S13]  /*0200*/  ISETP.NE.AND P0, PT, R0, RZ, PT ;  /* 0x000000ff0000720c */ /* 0x000fda0003f05270 */
[----:B------:R-:W-:Y:S05]  /*0210*/  @!P0 BRA `(.L_x_2) ;  /* 0x0000000000348947 */ /* 0x000fea0003800000 */
[----:B------:R-:W-:Y:S01]  /*0220*/  IMAD.MOV.U32 R6, RZ, RZ, R11 ;  /* 0x000000ffff067224 */ /* 0x000fe200078e000b */
[----:B------:R-:W-:Y:S01]  /*0230*/  MOV R9, R10 ;  /* 0x0000000a00097202 */ /* 0x000fe20000000f00 */
[----:B------:R-:W-:-:S05]  /*0240*/  IMAD.MOV.U32 R7, RZ, RZ, R12 ;  /* 0x000000ffff077224 */ /* 0x000fca00078e000c */
[----:B------:R-:W2:Y:S04]  /*0250*/  LDG.E.U8 R6, desc[UR12][R6.64+0x1] ;  /* 0x0000010c06067981 */ /* 0x000ea8000c1e1100 */
[----:B------:R0:W2:Y:S01]  /*0260*/  LDG.E.U8 R9, desc[UR12][R8.64+0x1] ;  /* 0x0000010c08097981 */ /* 0x0000a2000c1e1100 */
[----:B------:R-:W-:Y:S02]  /*0270*/  IADD3 R11, P1, PT, R11, 0x1, RZ ;  /* 0x000000010b0b7810 */ /* 0x000fe40007f3e0ff */
[----:B------:R-:W-:-:S03]  /*0280*/  IADD3 R0, P2, PT, R8, 0x1, RZ ;  /* 0x0000000108007810 */ /* 0x000fc60007f5e0ff */
[----:B------:R-:W-:Y:S02]  /*0290*/  IMAD.X R12, RZ, RZ, R12, P1 ;  /* 0x000000ffff0c7224 */ /* 0x000fe400008e060c */
[----:B------:R-:W-:Y:S01]  /*02a0*/  IMAD.X R10, RZ, RZ, R10, P2 ;  /* 0x000000ffff0a7224 */ /* 0x000fe200010e060a */
[----:B0-----:R-:W-:Y:S02]  /*02b0*/  MOV R8, R0 ;  /* 0x0000000000087202 */ /* 0x001fe40000000f00 */
[----:B--2---:R-:W-:-:S13]  /*02c0*/  ISETP.NE.AND P0, PT, R6, R9, PT ;  /* 0x000000090600720c */ /* 0x004fda0003f05270 */
[----:B------:R-:W-:Y:S05]  /*02d0*/  @!P0 BRA `(.L_x_3) ;  /* 0xfffffffc00c48947 */ /* 0x000fea000383ffff */
[----:B------:R-:W-:Y:S05]  /*02e0*/  BRA `(.L_x_1) ;  /* 0x0000000000287947 */ /* 0x000fea0003800000 */
.L_x_2:
[----:B------:R-:W0:Y:S01]  /*02f0*/  LDCU.64 UR10, c[0x0][0x398] ;  /* 0x00007300ff0a77ac */ /* 0x000e220008000a00 */
[----:B------:R-:W-:Y:S01]  /*0300*/  IMAD.MOV.U32 R8, RZ, RZ, 0x79 ;  /* 0x00000079ff087424 */ /* 0x000fe200078e00ff */
[----:B0-----:R-:W-:-:S04]  /*0310*/  UIADD3 UR5, UP0, UPT, UR4, UR10, URZ ;  /* 0x0000000a04057290 */ /* 0x001fc8000ff1e0ff */
[----:B------:R-:W-:Y:S02]  /*0320*/  UIADD3.X UR6, UPT, UPT, URZ, UR11, URZ, UP0, !UPT ;  /* 0x0000000bff067290 */ /* 0x000fe400087fe4ff */
[----:B------:R-:W-:-:S04]  /*0330*/  MOV R6, UR5 ;  /* 0x0000000500067c02 */ /* 0x000fc80008000f00 */
[----:B------:R-:W-:-:S05]  /*0340*/  IMAD.U32 R7, RZ, RZ, UR6 ;  /* 0x00000006ff077e24 */ /* 0x000fca000f8e00ff */
[----:B------:R0:W-:Y:S04]  /*0350*/  STG.E.U8 desc[UR12][R6.64], R8 ;  /* 0x0000000806007986 */ /* 0x0001e8000c10110c */
[----:B------:R-:W2:Y:S02]  /*0360*/  LDG.E R0, desc[UR12][R4.64] ;  /* 0x0000000c04007981 */ /* 0x000ea4000c1e1900 */
[----:B--2---:R-:W-:-:S05]  /*0370*/  IADD3 R9, PT, PT, R0, 0x1, RZ ;  /* 0x0000000100097810 */ /* 0x004fca0007ffe0ff */
[----:B------:R0:W-:Y:S02]  /*0380*/  STG.E desc[UR12][R4.64], R9 ;  /* 0x0000000904007986 */ /* 0x0001e4000c10190c */
.L_x_1:
[----:B------:R-:W-:Y:S05]  /*0390*/  BSYNC.RECONVERGENT B0 ;  /* 0x0000000000007941 */ /* 0x000fea0003800200 */
.L_x_0:
[----:B------:R-:W1:Y:S01]  /*03a0*/  LDCU UR5, c[0x0][0x388] ;  /* 0x00007100ff0577ac */ /* 0x000e620008000800 */
[----:B------:R-:W-:-:S04]  /*03b0*/  UIADD3 UR4, UPT, UPT, UR4, 0x1, URZ ;  /* 0x0000000104047890 */ /* 0x000fc8000fffe0ff */
[----:B-1----:R-:W-:-:S09]  /*03c0*/  UISETP.NE.AND UP0, UPT, UR4, UR5, UPT ;  /* 0x000000050400728c */ /* 0x002fd2000bf05270 */
[----:B------:R-:W-:Y:S05]  /*03d0*/  BRA.U UP0, `(.L_x_4) ;  /* 0xfffffffd00487547 */ /* 0x000fea000b83ffff */
[----:B------:R-:W-:Y:S05]  /*03e0*/  EXIT ;  /* 0x000000000000794d */ /* 0x000fea0003800000 */
.L_x_5:
[----:B------:R-:W-:-:S00]  /*03f0*/  BRA `(.L_x_5) ;  /* 0xfffffffc00fc7947 */ /* 0x000fc0000383ffff */
[----:B------:R-:W-:-:S00]  /*0400*/  NOP ;  /* 0x0000000000007918 */ /* 0x000fc00000000000 */
[----:B------:R-:W-:-:S00]  /*0410*/  NOP ;  /* 0x0000000000007918 */ /* 0x000fc00000000000 */
[----:B------:R-:W-:-:S00]  /*0420*/  NOP ;  /* 0x0000000000007918 */ /* 0x000fc00000000000 */
[----:B------:R-:W-:-:S00]  /*0430*/  NOP ;  /* 0x0000000000007918 */ /* 0x000fc00000000000 */
[----:B------:R-:W-:-:S00]  /*0440*/  NOP ;  /* 0x0000000000007918 */ /* 0x000fc00000000000 */
[----:B------:R-:W-:-:S00]  /*0450*/  NOP ;  /* 0x0000000000007918 */ /* 0x000fc00000000000 */
[----:B------:R-:W-:-:S00]  /*0460*/  NOP ;  /* 0x0000000000007918 */ /* 0x000fc00000000000 */
[----:B------:R-:W-:-:S00]  /*0470*/  NOP ;  /* 0x0000000000007918 */ /* 0x000fc00000000000 */
.L_x_6:


//--------------------- .nv.shared.reserved.0     --------------------------
	.section	.nv.shared.reserved.0,"aw",@nobits
	.weak		__nv_reservedSMEM_offset_0_alias
	.size		__nv_reservedSMEM_offset_0_alias, 0, 64
	.other		__nv_reservedSMEM_offset_0_alias,@"STO_CUDA_RESERVED_SHARED STV_DEFAULT"
__nv_reservedSMEM_offset_0_alias:
	.zero		0
	.zero		64


//--------------------- .nv.constant0._Z11ckCountWordPcjS_S_Pi --------------------------
	.section	.nv.constant0._Z11ckCountWordPcjS_S_Pi,"a",@progbits
	.sectionflags	@""
	.align	4
.nv.constant0._Z11ckCountWordPcjS_S_Pi:
	.zero		936


//--------------------- SYMBOLS --------------------------

	.type		.nv.reservedSmem.offset0,@object
	.size		.nv.reservedSmem.offset0,0x4
